//
// Generated by NVIDIA NVVM Compiler
//
// Compiler Build ID: CL-36424714
// Cuda compilation tools, release 13.0, V13.0.88
// Based on NVVM 20.0.0
//

.version 9.0
.target sm_100
.address_size 64

	// .globl	_Z11blockInfo2DPiii

.visible .entry _Z11blockInfo2DPiii(
	.param .u64 .ptr .align 1 _Z11blockInfo2DPiii_param_0,
	.param .u32 _Z11blockInfo2DPiii_param_1,
	.param .u32 _Z11blockInfo2DPiii_param_2
)
{
	.reg .b32 	%r<5>;
	.reg .b64 	%rd<5>;

	ld.param.u64 	%rd1, [_Z11blockInfo2DPiii_param_0];
	ld.param.u32 	%r1, [_Z11blockInfo2DPiii_param_1];
	cvta.to.global.u64 	%rd2, %rd1;
	mov.u32 	%r2, %ctaid.x;
	mov.u32 	%r3, %ctaid.y;
	mad.lo.s32 	%r4, %r1, %r3, %r2;
	mul.wide.s32 	%rd3, %r4, 4;
	add.s64 	%rd4, %rd2, %rd3;
	st.global.u32 	[%rd4], %r4;
	ret;

}


// ===== COMPILED SASS (sm_100) =====

	.target	sm_100

	.elftype	@"ET_EXEC"


//--------------------- .note.nv.tkinfo           --------------------------
	.section	.note.nv.tkinfo,"",@"SHT_NOTE"
	.sectionflags	@"SHF_NOTE_NV_TKINFO"
	.tkinfo
        /*0018*/ 	.word	0x00000002
        /*0030*/ 	.string	""
        /*0030*/ 	.string	"ptxas"
        /*0030*/ 	.string	"Cuda compilation tools, release 13.0, V13.0.88"
        /*0030*/ 	.string	"Build cuda_13.0.r13.0/compiler.36424714_0"
        /*0030*/ 	.string	"-arch sm_100 -m 64 "



//--------------------- .note.nv.cuinfo           --------------------------
	.section	.note.nv.cuinfo,"",@"SHT_NOTE"
	.sectionflags	@"SHF_NOTE_NV_CUINFO"
        /*0018*/ 	.short	0x0002
        /*001a*/ 	.short	0x0064
        /*001c*/ 	.short	0x0082
	.zero		2


//--------------------- .nv.info                  --------------------------
	.section	.nv.info,"",@"SHT_CUDA_INFO"
	.align	4


	//----- nvinfo : EIATTR_REGCOUNT
	.align		4
        /*0000*/ 	.byte	0x04, 0x2f
        /*0002*/ 	.short	(.L_1 - .L_0)
	.align		4
.L_0:
        /*0004*/ 	.word	index@(_Z11blockInfo2DPiii)
        /*0008*/ 	.word	0x00000008


	//----- nvinfo : EIATTR_FRAME_SIZE
	.align		4
.L_1:
        /*000c*/ 	.byte	0x04, 0x11
        /*000e*/ 	.short	(.L_3 - .L_2)
	.align		4
.L_2:
        /*0010*/ 	.word	index@(_Z11blockInfo2DPiii)
        /*0014*/ 	.word	0x00000000


	//----- nvinfo : EIATTR_MIN_STACK_SIZE
	.align		4
.L_3:
        /*0018*/ 	.byte	0x04, 0x12
        /*001a*/ 	.short	(.L_5 - .L_4)
	.align		4
.L_4:
        /*001c*/ 	.word	index@(_Z11blockInfo2DPiii)
        /*0020*/ 	.word	0x00000000
.L_5:


//--------------------- .nv.compat                --------------------------
	.section	.nv.compat,"",@"SHT_CUDA_COMPAT_INFO"
	.align	4
        /*0000*/ 	.byte	0x02, 0x09, 0x00, 0x00, 0x02, 0x02, 0x01, 0x00, 0x02, 0x05, 0x05, 0x00, 0x03, 0x07, 0x01, 0x01
        /*0010*/ 	.byte	0x02, 0x03, 0x00, 0x00, 0x02, 0x06, 0x01, 0x00, 0x04, 0x0b, 0x08, 0x00, 0x09, 0x00, 0x00, 0x00
        /*0020*/ 	.byte	0x00, 0x00, 0x00, 0x00


//--------------------- .nv.info._Z11blockInfo2DPiii --------------------------
	.section	.nv.info._Z11blockInfo2DPiii,"",@"SHT_CUDA_INFO"
	.sectionflags	@""
	.align	4


	//----- nvinfo : EIATTR_CUDA_API_VERSION
	.align		4
        /*0000*/ 	.byte	0x04, 0x37
        /*0002*/ 	.short	(.L_7 - .L_6)
.L_6:
        /*0004*/ 	.word	0x00000082


	//----- nvinfo : EIATTR_KPARAM_INFO
	.align		4
.L_7:
        /*0008*/ 	.byte	0x04, 0x17
        /*000a*/ 	.short	(.L_9 - .L_8)
.L_8:
        /*000c*/ 	.word	0x00000000
        /*0010*/ 	.short	0x0002
        /*0012*/ 	.short	0x000c
        /*0014*/ 	.byte	0x00, 0xf0, 0x11, 0x00


	//----- nvinfo : EIATTR_KPARAM_INFO
	.align		4
.L_9:
        /*0018*/ 	.byte	0x04, 0x17
        /*001a*/ 	.short	(.L_11 - .L_10)
.L_10:
        /*001c*/ 	.word	0x00000000
        /*0020*/ 	.short	0x0001
        /*0022*/ 	.short	0x0008
        /*0024*/ 	.byte	0x00, 0xf0, 0x11, 0x00


	//----- nvinfo : EIATTR_KPARAM_INFO
	.align		4
.L_11:
        /*0028*/ 	.byte	0x04, 0x17
        /*002a*/ 	.short	(.L_13 - .L_12)
.L_12:
        /*002c*/ 	.word	0x00000000
        /*0030*/ 	.short	0x0000
        /*0032*/ 	.short	0x0000
        /*0034*/ 	.byte	0x00, 0xf5, 0x21, 0x00


	//----- nvinfo : EIATTR_SPARSE_MMA_MASK
	.align		4
.L_13:
        /*0038*/ 	.byte	0x03, 0x50
        /*003a*/ 	.short	0x0000


	//----- nvinfo : EIATTR_MAXREG_COUNT
	.align		4
        /*003c*/ 	.byte	0x03, 0x1b
        /*003e*/ 	.short	0x00ff


	//----- nvinfo : EIATTR_MERCURY_ISA_VERSION
	.align		4
        /*0040*/ 	.byte	0x03, 0x5f
        /*0042*/ 	.short	0x0101


	//----- nvinfo : EIATTR_VRC_CTA_INIT_COUNT
	.align		4
        /*0044*/ 	.byte	0x02, 0x4a
	.zero		1
	.zero		1


	//----- nvinfo : EIATTR_EXIT_INSTR_OFFSETS
	.align		4
        /*0048*/ 	.byte	0x04, 0x1c
        /*004a*/ 	.short	(.L_15 - .L_14)


	//   ....[0]....
.L_14:
        /*004c*/ 	.word	0x00000090


	//----- nvinfo : EIATTR_CBANK_PARAM_SIZE
	.align		4
.L_15:
        /*0050*/ 	.byte	0x03, 0x19
        /*0052*/ 	.short	0x0010


	//----- nvinfo : EIATTR_PARAM_CBANK
	.align		4
        /*0054*/ 	.byte	0x04, 0x0a
        /*0056*/ 	.short	(.L_17 - .L_16)
	.align		4
.L_16:
        /*0058*/ 	.word	index@(.nv.constant0._Z11blockInfo2DPiii)
        /*005c*/ 	.short	0x0380
        /*005e*/ 	.short	0x0010


	//----- nvinfo : EIATTR_SW_WAR
	.align		4
.L_17:
        /*0060*/ 	.byte	0x04, 0x36
        /*0062*/ 	.short	(.L_19 - .L_18)
.L_18:
        /*0064*/ 	.word	0x00000008
.L_19:


//--------------------- .nv.callgraph             --------------------------
	.section	.nv.callgraph,"",@"SHT_CUDA_CALLGRAPH"
	.align	4
	.sectionentsize	8
	.align		4
        /*0000*/ 	.word	0x00000000
	.align		4
        /*0004*/ 	.word	0xffffffff
	.align		4
        /*0008*/ 	.word	0x00000000
	.align		4
        /*000c*/ 	.word	0xfffffffe
	.align		4
        /*0010*/ 	.word	0x00000000
	.align		4
        /*0014*/ 	.word	0xfffffffd
	.align		4
        /*0018*/ 	.word	0x00000000
	.align		4
        /*001c*/ 	.word	0xfffffffc


//--------------------- .text._Z11blockInfo2DPiii --------------------------
	.section	.text._Z11blockInfo2DPiii,"ax",@progbits
	.align	128
        .global         _Z11blockInfo2DPiii
        .type           _Z11blockInfo2DPiii,@function
        .size           _Z11blockInfo2DPiii,(.L_x_1 - _Z11blockInfo2DPiii)
        .other          _Z11blockInfo2DPiii,@"STO_CUDA_ENTRY STV_DEFAULT"
_Z11blockInfo2DPiii:
.text._Z11blockInfo2DPiii:
[----:B------:R-:W-:Y:S01]  /*0000*/  LDC R1, c[0x0][0x37c] ;  /* 0x0000df00ff017b82 */ /* 0x000fe20000000800 */
[----:B------:R-:W0:Y:S07]  /*0010*/  S2R R5, SR_CTAID.Y ;  /* 0x0000000000057919 */ /* 0x000e2e0000002600 */
[----:B------:R-:W0:Y:S01]  /*0020*/  S2UR UR6, SR_CTAID.X ;  /* 0x00000000000679c3 */ /* 0x000e220000002500 */
[----:B------:R-:W1:Y:S07]  /*0030*/  LDCU.64 UR4, c[0x0][0x358] ;  /* 0x00006b00ff0477ac */ /* 0x000e6e0008000a00 */
[----:B------:R-:W0:Y:S08]  /*0040*/  LDC R0, c[0x0][0x388] ;  /* 0x0000e200ff007b82 */ /* 0x000e300000000800 */
[----:B------:R-:W2:Y:S01]  /*0050*/  LDC.64 R2, c[0x0][0x380] ;  /* 0x0000e000ff027b82 */ /* 0x000ea20000000a00 */
[----:B0-----:R-:W-:-:S04]  /*0060*/  IMAD R5, R5, R0, UR6 ;  /* 0x0000000605057e24 */ /* 0x001fc8000f8e0200 */
[----:B--2---:R-:W-:-:S05]  /*0070*/  IMAD.WIDE R2, R5, 0x4, R2 ;  /* 0x0000000405027825 */ /* 0x004fca00078e0202 */
[----:B-1----:R-:W-:Y:S01]  /*0080*/  STG.E desc[UR4][R2.64], R5 ;  /* 0x0000000502007986 */ /* 0x002fe2000c101904 */
[----:B------:R-:W-:Y:S05]  /*0090*/  EXIT ;  /* 0x000000000000794d */ /* 0x000fea0003800000 */
.L_x_0:
[----:B------:R-:W-:-:S00]  /*00a0*/  BRA `(.L_x_0) ;  /* 0xfffffffc00fc7947 */ /* 0x000fc0000383ffff */
[----:B------:R-:W-:-:S00]  /*00b0*/  NOP ;  /* 0x0000000000007918 */ /* 0x000fc00000000000 */
        /* <DEDUP_REMOVED lines=12> */
.L_x_1:


//--------------------- .nv.shared.reserved.0     --------------------------
	.section	.nv.shared.reserved.0,"aw",@nobits
	.weak		__nv_reservedSMEM_offset_0_alias
	.size		__nv_reservedSMEM_offset_0_alias, 0, 64
	.other		__nv_reservedSMEM_offset_0_alias,@"STO_CUDA_RESERVED_SHARED STV_DEFAULT"
__nv_reservedSMEM_offset_0_alias:
	.zero		0
	.zero		64


//--------------------- .nv.constant0._Z11blockInfo2DPiii --------------------------
	.section	.nv.constant0._Z11blockInfo2DPiii,"a",@progbits
	.sectionflags	@""
	.align	4
.nv.constant0._Z11blockInfo2DPiii:
	.zero		912


//--------------------- SYMBOLS --------------------------

	.type		.nv.reservedSmem.offset0,@object
	.size		.nv.reservedSmem.offset0,0x4
